//
// Generated by NVIDIA NVVM Compiler
//
// Compiler Build ID: CL-36424714
// Cuda compilation tools, release 13.0, V13.0.88
// Based on NVVM 20.0.0
//

.version 9.0
.target sm_100
.address_size 64

	// .globl	_Z11naiveKernelPdPKdS1_
.global .align 4 .b8 precalc_xorwow_matrix[102400];
.global .align 4 .b8 precalc_xorwow_offset_matrix[102400];
.global .align 4 .b8 mrg32k3aM1[2304];
.global .align 4 .b8 mrg32k3aM2[2304];
.global .align 4 .b8 mrg32k3aM1SubSeq[2016];
.global .align 4 .b8 mrg32k3aM2SubSeq[2016];
.global .align 4 .b8 mrg32k3aM1Seq[2304];
.global .align 4 .b8 mrg32k3aM2Seq[2304];
.const .align 8 .b8 __cr_lgamma_table[72];
// _ZZ12tilingKernelPdPKdS1_E6A_tile has been demoted
// _ZZ12tilingKernelPdPKdS1_E6B_tile has been demoted

.visible .entry _Z11naiveKernelPdPKdS1_(
	.param .u64 .ptr .align 1 _Z11naiveKernelPdPKdS1__param_0,
	.param .u64 .ptr .align 1 _Z11naiveKernelPdPKdS1__param_1,
	.param .u64 .ptr .align 1 _Z11naiveKernelPdPKdS1__param_2
)
{
	.reg .b32 	%r<11>;
	.reg .b64 	%rd<13>;
	.reg .b64 	%fd<25>;

	ld.param.u64 	%rd1, [_Z11naiveKernelPdPKdS1__param_0];
	ld.param.u64 	%rd2, [_Z11naiveKernelPdPKdS1__param_1];
	ld.param.u64 	%rd3, [_Z11naiveKernelPdPKdS1__param_2];
	mov.u32 	%r1, %ctaid.y;
	mov.u32 	%r2, %ntid.y;
	mov.u32 	%r3, %tid.y;
	mad.lo.s32 	%r4, %r1, %r2, %r3;
	mov.u32 	%r5, %ctaid.x;
	mov.u32 	%r6, %ntid.x;
	mov.u32 	%r7, %tid.x;
	mad.lo.s32 	%r8, %r5, %r6, %r7;
	shl.b32 	%r9, %r4, 3;
	cvta.to.global.u64 	%rd4, %rd2;
	cvta.to.global.u64 	%rd5, %rd3;
	mul.wide.u32 	%rd6, %r9, 8;
	add.s64 	%rd7, %rd4, %rd6;
	ld.global.f64 	%fd1, [%rd7];
	mul.wide.s32 	%rd8, %r8, 8;
	add.s64 	%rd9, %rd5, %rd8;
	ld.global.f64 	%fd2, [%rd9];
	fma.rn.f64 	%fd3, %fd1, %fd2, 0d0000000000000000;
	ld.global.f64 	%fd4, [%rd7+8];
	ld.global.f64 	%fd5, [%rd9+64];
	fma.rn.f64 	%fd6, %fd4, %fd5, %fd3;
	ld.global.f64 	%fd7, [%rd7+16];
	ld.global.f64 	%fd8, [%rd9+128];
	fma.rn.f64 	%fd9, %fd7, %fd8, %fd6;
	ld.global.f64 	%fd10, [%rd7+24];
	ld.global.f64 	%fd11, [%rd9+192];
	fma.rn.f64 	%fd12, %fd10, %fd11, %fd9;
	ld.global.f64 	%fd13, [%rd7+32];
	ld.global.f64 	%fd14, [%rd9+256];
	fma.rn.f64 	%fd15, %fd13, %fd14, %fd12;
	ld.global.f64 	%fd16, [%rd7+40];
	ld.global.f64 	%fd17, [%rd9+320];
	fma.rn.f64 	%fd18, %fd16, %fd17, %fd15;
	ld.global.f64 	%fd19, [%rd7+48];
	ld.global.f64 	%fd20, [%rd9+384];
	fma.rn.f64 	%fd21, %fd19, %fd20, %fd18;
	ld.global.f64 	%fd22, [%rd7+56];
	ld.global.f64 	%fd23, [%rd9+448];
	fma.rn.f64 	%fd24, %fd22, %fd23, %fd21;
	cvta.to.global.u64 	%rd10, %rd1;
	add.s32 	%r10, %r9, %r8;
	mul.wide.s32 	%rd11, %r10, 8;
	add.s64 	%rd12, %rd10, %rd11;
	st.global.f64 	[%rd12], %fd24;
	ret;

}
	// .globl	_Z12tilingKernelPdPKdS1_
.visible .entry _Z12tilingKernelPdPKdS1_(
	.param .u64 .ptr .align 1 _Z12tilingKernelPdPKdS1__param_0,
	.param .u64 .ptr .align 1 _Z12tilingKernelPdPKdS1__param_1,
	.param .u64 .ptr .align 1 _Z12tilingKernelPdPKdS1__param_2
)
{
	.reg .b32 	%r<24>;
	.reg .b64 	%rd<19>;
	.reg .b64 	%fd<33>;
	// demoted variable
	.shared .align 8 .b8 _ZZ12tilingKernelPdPKdS1_E6A_tile[32];
	// demoted variable
	.shared .align 8 .b8 _ZZ12tilingKernelPdPKdS1_E6B_tile[32];
	ld.param.u64 	%rd1, [_Z12tilingKernelPdPKdS1__param_0];
	ld.param.u64 	%rd2, [_Z12tilingKernelPdPKdS1__param_1];
	ld.param.u64 	%rd3, [_Z12tilingKernelPdPKdS1__param_2];
	cvta.to.global.u64 	%rd4, %rd3;
	cvta.to.global.u64 	%rd5, %rd2;
	mov.u32 	%r1, %ctaid.y;
	mov.u32 	%r2, %tid.y;
	mov.u32 	%r3, %ctaid.x;
	shl.b32 	%r4, %r3, 1;
	mov.u32 	%r5, %tid.x;
	add.s32 	%r6, %r4, %r5;
	shl.b32 	%r7, %r1, 4;
	shl.b32 	%r8, %r2, 3;
	add.s32 	%r9, %r7, %r8;
	add.s32 	%r10, %r9, %r5;
	shl.b32 	%r11, %r2, 4;
	mov.u32 	%r12, _ZZ12tilingKernelPdPKdS1_E6A_tile;
	add.s32 	%r13, %r12, %r11;
	shl.b32 	%r14, %r5, 3;
	add.s32 	%r15, %r13, %r14;
	add.s32 	%r16, %r6, %r8;
	mov.u32 	%r17, _ZZ12tilingKernelPdPKdS1_E6B_tile;
	add.s32 	%r18, %r17, %r14;
	add.s32 	%r19, %r18, %r11;
	mul.wide.u32 	%rd6, %r10, 8;
	add.s64 	%rd7, %rd5, %rd6;
	ld.global.f64 	%fd1, [%rd7];
	st.shared.f64 	[%r15], %fd1;
	mul.wide.u32 	%rd8, %r16, 8;
	add.s64 	%rd9, %rd4, %rd8;
	ld.global.f64 	%fd2, [%rd9];
	st.shared.f64 	[%r19], %fd2;
	bar.sync 	0;
	ld.shared.f64 	%fd3, [%r13];
	ld.shared.f64 	%fd4, [%r18];
	fma.rn.f64 	%fd5, %fd3, %fd4, 0d0000000000000000;
	ld.shared.f64 	%fd6, [%r13+8];
	ld.shared.f64 	%fd7, [%r18+16];
	fma.rn.f64 	%fd8, %fd6, %fd7, %fd5;
	bar.sync 	0;
	ld.global.f64 	%fd9, [%rd7+16];
	st.shared.f64 	[%r15], %fd9;
	add.s32 	%r20, %r16, 16;
	mul.wide.u32 	%rd10, %r20, 8;
	add.s64 	%rd11, %rd4, %rd10;
	ld.global.f64 	%fd10, [%rd11];
	st.shared.f64 	[%r19], %fd10;
	bar.sync 	0;
	ld.shared.f64 	%fd11, [%r13];
	ld.shared.f64 	%fd12, [%r18];
	fma.rn.f64 	%fd13, %fd11, %fd12, %fd8;
	ld.shared.f64 	%fd14, [%r13+8];
	ld.shared.f64 	%fd15, [%r18+16];
	fma.rn.f64 	%fd16, %fd14, %fd15, %fd13;
	bar.sync 	0;
	ld.global.f64 	%fd17, [%rd7+32];
	st.shared.f64 	[%r15], %fd17;
	add.s32 	%r21, %r16, 32;
	mul.wide.u32 	%rd12, %r21, 8;
	add.s64 	%rd13, %rd4, %rd12;
	ld.global.f64 	%fd18, [%rd13];
	st.shared.f64 	[%r19], %fd18;
	bar.sync 	0;
	ld.shared.f64 	%fd19, [%r13];
	ld.shared.f64 	%fd20, [%r18];
	fma.rn.f64 	%fd21, %fd19, %fd20, %fd16;
	ld.shared.f64 	%fd22, [%r13+8];
	ld.shared.f64 	%fd23, [%r18+16];
	fma.rn.f64 	%fd24, %fd22, %fd23, %fd21;
	bar.sync 	0;
	ld.global.f64 	%fd25, [%rd7+48];
	st.shared.f64 	[%r15], %fd25;
	add.s32 	%r22, %r16, 48;
	mul.wide.u32 	%rd14, %r22, 8;
	add.s64 	%rd15, %rd4, %rd14;
	ld.global.f64 	%fd26, [%rd15];
	st.shared.f64 	[%r19], %fd26;
	bar.sync 	0;
	ld.shared.f64 	%fd27, [%r13];
	ld.shared.f64 	%fd28, [%r18];
	fma.rn.f64 	%fd29, %fd27, %fd28, %fd24;
	ld.shared.f64 	%fd30, [%r13+8];
	ld.shared.f64 	%fd31, [%r18+16];
	fma.rn.f64 	%fd32, %fd30, %fd31, %fd29;
	bar.sync 	0;
	cvta.to.global.u64 	%rd16, %rd1;
	add.s32 	%r23, %r9, %r6;
	mul.wide.s32 	%rd17, %r23, 8;
	add.s64 	%rd18, %rd16, %rd17;
	st.global.f64 	[%rd18], %fd32;
	ret;

}


// ===== COMPILED SASS (sm_100) =====

	.target	sm_100

	.elftype	@"ET_EXEC"


//--------------------- .note.nv.tkinfo           --------------------------
	.section	.note.nv.tkinfo,"",@"SHT_NOTE"
	.sectionflags	@"SHF_NOTE_NV_TKINFO"
	.tkinfo
        /*0018*/ 	.word	0x00000002
        /*0030*/ 	.string	""
        /*0030*/ 	.string	"ptxas"
        /*0030*/ 	.string	"Cuda compilation tools, release 13.0, V13.0.88"
        /*0030*/ 	.string	"Build cuda_13.0.r13.0/compiler.36424714_0"
        /*0030*/ 	.string	"-arch sm_100 -m 64 "



//--------------------- .note.nv.cuinfo           --------------------------
	.section	.note.nv.cuinfo,"",@"SHT_NOTE"
	.sectionflags	@"SHF_NOTE_NV_CUINFO"
        /*0018*/ 	.short	0x0002
        /*001a*/ 	.short	0x0064
        /*001c*/ 	.short	0x0082
	.zero		2


//--------------------- .nv.info                  --------------------------
	.section	.nv.info,"",@"SHT_CUDA_INFO"
	.align	4


	//----- nvinfo : EIATTR_REGCOUNT
	.align		4
        /*0000*/ 	.byte	0x04, 0x2f
        /*0002*/ 	.short	(.L_10 - .L_9)
	.align		4
.L_9:
        /*0004*/ 	.word	index@(_Z11naiveKernelPdPKdS1_)
        /*0008*/ 	.word	0x00000020


	//----- nvinfo : EIATTR_FRAME_SIZE
	.align		4
.L_10:
        /*000c*/ 	.byte	0x04, 0x11
        /*000e*/ 	.short	(.L_12 - .L_11)
	.align		4
.L_11:
        /*0010*/ 	.word	index@(_Z11naiveKernelPdPKdS1_)
        /*0014*/ 	.word	0x00000000


	//----- nvinfo : EIATTR_REGCOUNT
	.align		4
.L_12:
        /*0018*/ 	.byte	0x04, 0x2f
        /*001a*/ 	.short	(.L_14 - .L_13)
	.align		4
.L_13:
        /*001c*/ 	.word	index@(_Z12tilingKernelPdPKdS1_)
        /*0020*/ 	.word	0x00000020


	//----- nvinfo : EIATTR_FRAME_SIZE
	.align		4
.L_14:
        /*0024*/ 	.byte	0x04, 0x11
        /*0026*/ 	.short	(.L_16 - .L_15)
	.align		4
.L_15:
        /*0028*/ 	.word	index@(_Z12tilingKernelPdPKdS1_)
        /*002c*/ 	.word	0x00000000


	//----- nvinfo : EIATTR_MIN_STACK_SIZE
	.align		4
.L_16:
        /*0030*/ 	.byte	0x04, 0x12
        /*0032*/ 	.short	(.L_18 - .L_17)
	.align		4
.L_17:
        /*0034*/ 	.word	index@(_Z12tilingKernelPdPKdS1_)
        /*0038*/ 	.word	0x00000000


	//----- nvinfo : EIATTR_MIN_STACK_SIZE
	.align		4
.L_18:
        /*003c*/ 	.byte	0x04, 0x12
        /*003e*/ 	.short	(.L_20 - .L_19)
	.align		4
.L_19:
        /*0040*/ 	.word	index@(_Z11naiveKernelPdPKdS1_)
        /*0044*/ 	.word	0x00000000
.L_20:


//--------------------- .nv.compat                --------------------------
	.section	.nv.compat,"",@"SHT_CUDA_COMPAT_INFO"
	.align	4
        /*0000*/ 	.byte	0x02, 0x09, 0x00, 0x00, 0x02, 0x02, 0x01, 0x00, 0x02, 0x05, 0x05, 0x00, 0x03, 0x07, 0x01, 0x01
        /*0010*/ 	.byte	0x02, 0x03, 0x00, 0x00, 0x02, 0x06, 0x01, 0x00, 0x04, 0x0b, 0x08, 0x00, 0x01, 0x00, 0x00, 0x00
        /*0020*/ 	.byte	0x00, 0x00, 0x00, 0x00


//--------------------- .nv.info._Z12tilingKernelPdPKdS1_ --------------------------
	.section	.nv.info._Z12tilingKernelPdPKdS1_,"",@"SHT_CUDA_INFO"
	.sectionflags	@""
	.align	4


	//----- nvinfo : EIATTR_CUDA_API_VERSION
	.align		4
        /*0000*/ 	.byte	0x04, 0x37
        /*0002*/ 	.short	(.L_22 - .L_21)
.L_21:
        /*0004*/ 	.word	0x00000082


	//----- nvinfo : EIATTR_KPARAM_INFO
	.align		4
.L_22:
        /*0008*/ 	.byte	0x04, 0x17
        /*000a*/ 	.short	(.L_24 - .L_23)
.L_23:
        /*000c*/ 	.word	0x00000000
        /*0010*/ 	.short	0x0002
        /*0012*/ 	.short	0x0010
        /*0014*/ 	.byte	0x00, 0xf5, 0x21, 0x00


	//----- nvinfo : EIATTR_KPARAM_INFO
	.align		4
.L_24:
        /*0018*/ 	.byte	0x04, 0x17
        /*001a*/ 	.short	(.L_26 - .L_25)
.L_25:
        /*001c*/ 	.word	0x00000000
        /*0020*/ 	.short	0x0001
        /*0022*/ 	.short	0x0008
        /*0024*/ 	.byte	0x00, 0xf5, 0x21, 0x00


	//----- nvinfo : EIATTR_KPARAM_INFO
	.align		4
.L_26:
        /*0028*/ 	.byte	0x04, 0x17
        /*002a*/ 	.short	(.L_28 - .L_27)
.L_27:
        /*002c*/ 	.word	0x00000000
        /*0030*/ 	.short	0x0000
        /*0032*/ 	.short	0x0000
        /*0034*/ 	.byte	0x00, 0xf5, 0x21, 0x00


	//----- nvinfo : EIATTR_SPARSE_MMA_MASK
	.align		4
.L_28:
        /*0038*/ 	.byte	0x03, 0x50
        /*003a*/ 	.short	0x0000


	//----- nvinfo : EIATTR_MAXREG_COUNT
	.align		4
        /*003c*/ 	.byte	0x03, 0x1b
        /*003e*/ 	.short	0x00ff


	//----- nvinfo : EIATTR_NUM_BARRIERS
	.align		4
        /*0040*/ 	.byte	0x02, 0x4c
        /*0042*/ 	.byte	0x01
	.zero		1


	//----- nvinfo : EIATTR_MERCURY_ISA_VERSION
	.align		4
        /*0044*/ 	.byte	0x03, 0x5f
        /*0046*/ 	.short	0x0101


	//----- nvinfo : EIATTR_VRC_CTA_INIT_COUNT
	.align		4
        /*0048*/ 	.byte	0x02, 0x4a
	.zero		1
	.zero		1


	//----- nvinfo : EIATTR_EXIT_INSTR_OFFSETS
	.align		4
        /*004c*/ 	.byte	0x04, 0x1c
        /*004e*/ 	.short	(.L_30 - .L_29)


	//   ....[0]....
.L_29:
        /*0050*/ 	.word	0x000004e0


	//----- nvinfo : EIATTR_CBANK_PARAM_SIZE
	.align		4
.L_30:
        /*0054*/ 	.byte	0x03, 0x19
        /*0056*/ 	.short	0x0018


	//----- nvinfo : EIATTR_PARAM_CBANK
	.align		4
        /*0058*/ 	.byte	0x04, 0x0a
        /*005a*/ 	.short	(.L_32 - .L_31)
	.align		4
.L_31:
        /*005c*/ 	.word	index@(.nv.constant0._Z12tilingKernelPdPKdS1_)
        /*0060*/ 	.short	0x0380
        /*0062*/ 	.short	0x0018


	//----- nvinfo : EIATTR_SW_WAR
	.align		4
.L_32:
        /*0064*/ 	.byte	0x04, 0x36
        /*0066*/ 	.short	(.L_34 - .L_33)
.L_33:
        /*0068*/ 	.word	0x00000008
.L_34:


//--------------------- .nv.info._Z11naiveKernelPdPKdS1_ --------------------------
	.section	.nv.info._Z11naiveKernelPdPKdS1_,"",@"SHT_CUDA_INFO"
	.sectionflags	@""
	.align	4


	//----- nvinfo : EIATTR_CUDA_API_VERSION
	.align		4
        /*0000*/ 	.byte	0x04, 0x37
        /*0002*/ 	.short	(.L_36 - .L_35)
.L_35:
        /*0004*/ 	.word	0x00000082


	//----- nvinfo : EIATTR_KPARAM_INFO
	.align		4
.L_36:
        /*0008*/ 	.byte	0x04, 0x17
        /*000a*/ 	.short	(.L_38 - .L_37)
.L_37:
        /*000c*/ 	.word	0x00000000
        /*0010*/ 	.short	0x0002
        /*0012*/ 	.short	0x0010
        /*0014*/ 	.byte	0x00, 0xf5, 0x21, 0x00


	//----- nvinfo : EIATTR_KPARAM_INFO
	.align		4
.L_38:
        /*0018*/ 	.byte	0x04, 0x17
        /*001a*/ 	.short	(.L_40 - .L_39)
.L_39:
        /*001c*/ 	.word	0x00000000
        /*0020*/ 	.short	0x0001
        /*0022*/ 	.short	0x0008
        /*0024*/ 	.byte	0x00, 0xf5, 0x21, 0x00


	//----- nvinfo : EIATTR_KPARAM_INFO
	.align		4
.L_40:
        /*0028*/ 	.byte	0x04, 0x17
        /*002a*/ 	.short	(.L_42 - .L_41)
.L_41:
        /*002c*/ 	.word	0x00000000
        /*0030*/ 	.short	0x0000
        /*0032*/ 	.short	0x0000
        /*0034*/ 	.byte	0x00, 0xf5, 0x21, 0x00


	//----- nvinfo : EIATTR_SPARSE_MMA_MASK
	.align		4
.L_42:
        /*0038*/ 	.byte	0x03, 0x50
        /*003a*/ 	.short	0x0000


	//----- nvinfo : EIATTR_MAXREG_COUNT
	.align		4
        /*003c*/ 	.byte	0x03, 0x1b
        /*003e*/ 	.short	0x00ff


	//----- nvinfo : EIATTR_MERCURY_ISA_VERSION
	.align		4
        /*0040*/ 	.byte	0x03, 0x5f
        /*0042*/ 	.short	0x0101


	//----- nvinfo : EIATTR_VRC_CTA_INIT_COUNT
	.align		4
        /*0044*/ 	.byte	0x02, 0x4a
	.zero		1
	.zero		1


	//----- nvinfo : EIATTR_EXIT_INSTR_OFFSETS
	.align		4
        /*0048*/ 	.byte	0x04, 0x1c
        /*004a*/ 	.short	(.L_44 - .L_43)


	//   ....[0]....
.L_43:
        /*004c*/ 	.word	0x000002b0


	//----- nvinfo : EIATTR_CBANK_PARAM_SIZE
	.align		4
.L_44:
        /*0050*/ 	.byte	0x03, 0x19
        /*0052*/ 	.short	0x0018


	//----- nvinfo : EIATTR_PARAM_CBANK
	.align		4
        /*0054*/ 	.byte	0x04, 0x0a
        /*0056*/ 	.short	(.L_46 - .L_45)
	.align		4
.L_45:
        /*0058*/ 	.word	index@(.nv.constant0._Z11naiveKernelPdPKdS1_)
        /*005c*/ 	.short	0x0380
        /*005e*/ 	.short	0x0018


	//----- nvinfo : EIATTR_SW_WAR
	.align		4
.L_46:
        /*0060*/ 	.byte	0x04, 0x36
        /*0062*/ 	.short	(.L_48 - .L_47)
.L_47:
        /*0064*/ 	.word	0x00000008
.L_48:


//--------------------- .nv.callgraph             --------------------------
	.section	.nv.callgraph,"",@"SHT_CUDA_CALLGRAPH"
	.align	4
	.sectionentsize	8
	.align		4
        /*0000*/ 	.word	0x00000000
	.align		4
        /*0004*/ 	.word	0xffffffff
	.align		4
        /*0008*/ 	.word	0x00000000
	.align		4
        /*000c*/ 	.word	0xfffffffe
	.align		4
        /*0010*/ 	.word	0x00000000
	.align		4
        /*0014*/ 	.word	0xfffffffd
	.align		4
        /*0018*/ 	.word	0x00000000
	.align		4
        /*001c*/ 	.word	0xfffffffc


//--------------------- .nv.constant4             --------------------------
	.section	.nv.constant4,"a",@progbits
	.align	8
	.align		8
.nv.constant4:
        /*0000*/ 	.dword	precalc_xorwow_matrix
	.align		8
        /*0008*/ 	.dword	precalc_xorwow_offset_matrix
	.align		8
        /*0010*/ 	.dword	mrg32k3aM1
	.align		8
        /*0018*/ 	.dword	mrg32k3aM2
	.align		8
        /*0020*/ 	.dword	mrg32k3aM1SubSeq
	.align		8
        /*0028*/ 	.dword	mrg32k3aM2SubSeq
	.align		8
        /*0030*/ 	.dword	mrg32k3aM1Seq
	.align		8
        /*0038*/ 	.dword	mrg32k3aM2Seq


//--------------------- .nv.constant3             --------------------------
	.section	.nv.constant3,"a",@progbits
	.align	8
.nv.constant3:
	.type		__cr_lgamma_table,@object
	.size		__cr_lgamma_table,(.L_8 - __cr_lgamma_table)
__cr_lgamma_table:
        /*0000*/ 	.byte	0x00, 0x00, 0x00, 0x00, 0x00, 0x00, 0x00, 0x00, 0x00, 0x00, 0x00, 0x00, 0x00, 0x00, 0x00, 0x00
        /*0010*/ 	.byte	0xef, 0x39, 0xfa, 0xfe, 0x42, 0x2e, 0xe6, 0x3f, 0x02, 0x20, 0x2a, 0xfa, 0x0b, 0xab, 0xfc, 0x3f
        /*0020*/ 	.byte	0xf9, 0x2c, 0x92, 0x7c, 0xa7, 0x6c, 0x09, 0x40, 0xc9, 0x79, 0x44, 0x3c, 0x64, 0x26, 0x13, 0x40
        /*0030*/ 	.byte	0xca, 0x01, 0xcf, 0x3a, 0x27, 0x51, 0x1a, 0x40, 0x30, 0xcc, 0x2d, 0xf3, 0xe1, 0x0c, 0x21, 0x40
        /*0040*/ 	.byte	0x0d, 0xb7, 0xfc, 0x82, 0x8e, 0x35, 0x25, 0x40
.L_8:


//--------------------- .text._Z12tilingKernelPdPKdS1_ --------------------------
	.section	.text._Z12tilingKernelPdPKdS1_,"ax",@progbits
	.align	128
        .global         _Z12tilingKernelPdPKdS1_
        .type           _Z12tilingKernelPdPKdS1_,@function
        .size           _Z12tilingKernelPdPKdS1_,(.L_x_2 - _Z12tilingKernelPdPKdS1_)
        .other          _Z12tilingKernelPdPKdS1_,@"STO_CUDA_ENTRY STV_DEFAULT"
_Z12tilingKernelPdPKdS1_:
.text._Z12tilingKernelPdPKdS1_:
[----:B------:R-:W-:Y:S01]  /*0000*/  LDC R1, c[0x0][0x37c] ;  /* 0x0000df00ff017b82 */ /* 0x000fe20000000800 */
[----:B------:R-:W0:Y:S07]  /*0010*/  S2R R7, SR_TID.Y ;  /* 0x0000000000077919 */ /* 0x000e2e0000002200 */
[----:B------:R-:W1:Y:S01]  /*0020*/  LDC.64 R24, c[0x0][0x388] ;  /* 0x0000e200ff187b82 */ /* 0x000e620000000a00 */
[----:B------:R-:W2:Y:S01]  /*0030*/  LDCU.64 UR8, c[0x0][0x358] ;  /* 0x00006b00ff0877ac */ /* 0x000ea20008000a00 */
[----:B------:R-:W3:Y:S01]  /*0040*/  S2R R3, SR_CTAID.Y ;  /* 0x0000000000037919 */ /* 0x000ee20000002600 */
[----:B------:R-:W4:Y:S05]  /*0050*/  S2R R4, SR_CTAID.X ;  /* 0x0000000000047919 */ /* 0x000f2a0000002500 */
[----:B------:R-:W5:Y:S01]  /*0060*/  LDC.64 R28, c[0x0][0x390] ;  /* 0x0000e400ff1c7b82 */ /* 0x000f620000000a00 */
[----:B------:R-:W4:Y:S01]  /*0070*/  S2R R9, SR_TID.X ;  /* 0x0000000000097919 */ /* 0x000f220000002100 */
[----:B0-----:R-:W-:-:S04]  /*0080*/  SHF.L.U32 R2, R7, 0x3, RZ ;  /* 0x0000000307027819 */ /* 0x001fc800000006ff */
[----:B---3--:R-:W-:Y:S01]  /*0090*/  LEA R0, R3, R2, 0x4 ;  /* 0x0000000203007211 */ /* 0x008fe200078e20ff */
[----:B----4-:R-:W-:-:S03]  /*00a0*/  IMAD R3, R4, 0x2, R9 ;  /* 0x0000000204037824 */ /* 0x010fc600078e0209 */
[----:B------:R-:W-:Y:S02]  /*00b0*/  IADD3 R5, PT, PT, R0, R9, RZ ;  /* 0x0000000900057210 */ /* 0x000fe40007ffe0ff */
[----:B------:R-:W-:-:S03]  /*00c0*/  IADD3 R21, PT, PT, R3, R2, RZ ;  /* 0x0000000203157210 */ /* 0x000fc60007ffe0ff */
[----:B-1----:R-:W-:-:S04]  /*00d0*/  IMAD.WIDE.U32 R24, R5, 0x8, R24 ;  /* 0x0000000805187825 */ /* 0x002fc800078e0018 */
[C---:B-----5:R-:W-:Y:S01]  /*00e0*/  IMAD.WIDE.U32 R18, R21.reuse, 0x8, R28 ;  /* 0x0000000815127825 */ /* 0x060fe200078e001c */
[----:B--2---:R-:W2:Y:S05]  /*00f0*/  LDG.E.64 R16, desc[UR8][R24.64] ;  /* 0x0000000818107981 */ /* 0x004eaa000c1e1b00 */
[----:B------:R-:W3:Y:S01]  /*0100*/  LDG.E.64 R18, desc[UR8][R18.64] ;  /* 0x0000000812127981 */ /* 0x000ee2000c1e1b00 */
[----:B------:R-:W0:Y:S01]  /*0110*/  S2UR UR6, SR_CgaCtaId ;  /* 0x00000000000679c3 */ /* 0x000e220000008800 */
[----:B------:R-:W-:Y:S01]  /*0120*/  UMOV UR4, 0x400 ;  /* 0x0000040000047882 */ /* 0x000fe20000000000 */
[----:B------:R-:W-:Y:S01]  /*0130*/  IADD3 R23, PT, PT, R21, 0x10, RZ ;  /* 0x0000001015177810 */ /* 0x000fe20007ffe0ff */
[----:B------:R-:W-:-:S04]  /*0140*/  UIADD3 UR5, UPT, UPT, UR4, 0x20, URZ ;  /* 0x0000002004057890 */ /* 0x000fc8000fffe0ff */
[----:B------:R-:W-:Y:S01]  /*0150*/  IMAD.WIDE.U32 R22, R23, 0x8, R28 ;  /* 0x0000000817167825 */ /* 0x000fe200078e001c */
[----:B0-----:R-:W-:Y:S02]  /*0160*/  ULEA UR4, UR6, UR4, 0x18 ;  /* 0x0000000406047291 */ /* 0x001fe4000f8ec0ff */
[----:B------:R-:W-:-:S04]  /*0170*/  ULEA UR5, UR6, UR5, 0x18 ;  /* 0x0000000506057291 */ /* 0x000fc8000f8ec0ff */
[----:B------:R-:W-:Y:S02]  /*0180*/  LEA R4, R7, UR4, 0x4 ;  /* 0x0000000407047c11 */ /* 0x000fe4000f8e20ff */
[----:B------:R-:W-:-:S03]  /*0190*/  LEA R2, R9, UR5, 0x3 ;  /* 0x0000000509027c11 */ /* 0x000fc6000f8e18ff */
[----:B------:R-:W-:Y:S01]  /*01a0*/  IMAD R26, R9, 0x8, R4 ;  /* 0x00000008091a7824 */ /* 0x000fe200078e0204 */
[----:B------:R-:W-:-:S04]  /*01b0*/  LEA R5, R7, R2, 0x4 ;  /* 0x0000000207057211 */ /* 0x000fc800078e20ff */
[----:B--2---:R0:W-:Y:S04]  /*01c0*/  STS.64 [R26], R16 ;  /* 0x000000101a007388 */ /* 0x0041e80000000a00 */
[----:B---3--:R-:W-:Y:S01]  /*01d0*/  STS.64 [R5], R18 ;  /* 0x0000001205007388 */ /* 0x008fe20000000a00 */
[----:B------:R-:W-:Y:S06]  /*01e0*/  BAR.SYNC.DEFER_BLOCKING 0x0 ;  /* 0x0000000000007b1d */ /* 0x000fec0000010000 */
[----:B------:R-:W-:Y:S04]  /*01f0*/  LDS.64 R12, [R2] ;  /* 0x00000000020c7984 */ /* 0x000fe80000000a00 */
[----:B------:R-:W-:Y:S04]  /*0200*/  LDS.64 R14, [R2+0x10] ;  /* 0x00001000020e7984 */ /* 0x000fe80000000a00 */
[----:B------:R-:W1:Y:S01]  /*0210*/  LDS.128 R8, [R4] ;  /* 0x0000000004087984 */ /* 0x000e620000000c00 */
[----:B------:R-:W-:Y:S06]  /*0220*/  BAR.SYNC.DEFER_BLOCKING 0x0 ;  /* 0x0000000000007b1d */ /* 0x000fec0000010000 */
[----:B------:R-:W2:Y:S04]  /*0230*/  LDG.E.64 R6, desc[UR8][R24.64+0x10] ;  /* 0x0000100818067981 */ /* 0x000ea8000c1e1b00 */
[----:B------:R-:W3:Y:S01]  /*0240*/  LDG.E.64 R22, desc[UR8][R22.64] ;  /* 0x0000000816167981 */ /* 0x000ee2000c1e1b00 */
[----:B0-----:R-:W-:-:S04]  /*0250*/  VIADD R17, R21, 0x20 ;  /* 0x0000002015117836 */ /* 0x001fc80000000000 */
[----:B------:R-:W-:Y:S01]  /*0260*/  IMAD.WIDE.U32 R16, R17, 0x8, R28 ;  /* 0x0000000811107825 */ /* 0x000fe200078e001c */
[----:B-1----:R-:W-:-:S08]  /*0270*/  DFMA R8, R8, R12, RZ ;  /* 0x0000000c0808722b */ /* 0x002fd000000000ff */
[----:B------:R-:W-:Y:S01]  /*0280*/  DFMA R14, R14, R10, R8 ;  /* 0x0000000a0e0e722b */ /* 0x000fe20000000008 */
[----:B--2---:R-:W-:Y:S04]  /*0290*/  STS.64 [R26], R6 ;  /* 0x000000061a007388 */ /* 0x004fe80000000a00 */
[----:B---3--:R-:W-:Y:S01]  /*02a0*/  STS.64 [R5], R22 ;  /* 0x0000001605007388 */ /* 0x008fe20000000a00 */
[----:B------:R-:W-:Y:S06]  /*02b0*/  BAR.SYNC.DEFER_BLOCKING 0x0 ;  /* 0x0000000000007b1d */ /* 0x000fec0000010000 */
[----:B------:R-:W-:Y:S04]  /*02c0*/  LDS.64 R12, [R2] ;  /* 0x00000000020c7984 */ /* 0x000fe80000000a00 */
[----:B------:R-:W-:Y:S04]  /*02d0*/  LDS.64 R6, [R2+0x10] ;  /* 0x0000100002067984 */ /* 0x000fe80000000a00 */
[----:B------:R-:W0:Y:S01]  /*02e0*/  LDS.128 R8, [R4] ;  /* 0x0000000004087984 */ /* 0x000e220000000c00 */
[----:B------:R-:W-:Y:S06]  /*02f0*/  BAR.SYNC.DEFER_BLOCKING 0x0 ;  /* 0x0000000000007b1d */ /* 0x000fec0000010000 */
[----:B------:R-:W2:Y:S04]  /*0300*/  LDG.E.64 R18, desc[UR8][R24.64+0x20] ;  /* 0x0000200818127981 */ /* 0x000ea8000c1e1b00 */
[----:B------:R-:W3:Y:S01]  /*0310*/  LDG.E.64 R16, desc[UR8][R16.64] ;  /* 0x0000000810107981 */ /* 0x000ee2000c1e1b00 */
[----:B------:R-:W-:-:S05]  /*0320*/  IADD3 R21, PT, PT, R21, 0x30, RZ ;  /* 0x0000003015157810 */ /* 0x000fca0007ffe0ff */
[----:B------:R-:W-:Y:S01]  /*0330*/  IMAD.WIDE.U32 R28, R21, 0x8, R28 ;  /* 0x00000008151c7825 */ /* 0x000fe200078e001c */
[----:B0-----:R-:W-:Y:S01]  /*0340*/  DFMA R8, R8, R12, R14 ;  /* 0x0000000c0808722b */ /* 0x001fe2000000000e */
        /* <DEDUP_REMOVED lines=9> */
[----:B------:R-:W-:Y:S01]  /*03e0*/  DFMA R6, R6, R10, R8 ;  /* 0x0000000a0606722b */ /* 0x000fe20000000008 */
[----:B------:R-:W-:Y:S01]  /*03f0*/  IADD3 R3, PT, PT, R3, R0, RZ ;  /* 0x0000000003037210 */ /* 0x000fe20007ffe0ff */
[----:B------:R-:W1:Y:S06]  /*0400*/  LDC.64 R8, c[0x0][0x380] ;  /* 0x0000e000ff087b82 */ /* 0x000e6c0000000a00 */
[----:B0-----:R-:W-:-:S08]  /*0410*/  DFMA R6, R12, R20, R6 ;  /* 0x000000140c06722b */ /* 0x001fd00000000006 */
[----:B------:R-:W-:Y:S01]  /*0420*/  DFMA R6, R22, R14, R6 ;  /* 0x0000000e1606722b */ /* 0x000fe20000000006 */
[----:B-1----:R-:W-:Y:S01]  /*0430*/  IMAD.WIDE R8, R3, 0x8, R8 ;  /* 0x0000000803087825 */ /* 0x002fe200078e0208 */
[----:B--2---:R-:W-:Y:S04]  /*0440*/  STS.64 [R26], R24 ;  /* 0x000000181a007388 */ /* 0x004fe80000000a00 */
[----:B---3--:R-:W-:Y:S01]  /*0450*/  STS.64 [R5], R28 ;  /* 0x0000001c05007388 */ /* 0x008fe20000000a00 */
[----:B------:R-:W-:Y:S06]  /*0460*/  BAR.SYNC.DEFER_BLOCKING 0x0 ;  /* 0x0000000000007b1d */ /* 0x000fec0000010000 */
[----:B------:R-:W-:Y:S04]  /*0470*/  LDS.64 R26, [R2] ;  /* 0x00000000021a7984 */ /* 0x000fe80000000a00 */
[----:B------:R-:W0:Y:S04]  /*0480*/  LDS.128 R16, [R4] ;  /* 0x0000000004107984 */ /* 0x000e280000000c00 */
[----:B------:R-:W1:Y:S01]  /*0490*/  LDS.64 R24, [R2+0x10] ;  /* 0x0000100002187984 */ /* 0x000e620000000a00 */
[----:B0-----:R-:W-:-:S08]  /*04a0*/  DFMA R6, R16, R26, R6 ;  /* 0x0000001a1006722b */ /* 0x001fd00000000006 */
[----:B-1----:R-:W-:Y:S01]  /*04b0*/  DFMA R6, R24, R18, R6 ;  /* 0x000000121806722b */ /* 0x002fe20000000006 */
[----:B------:R-:W-:Y:S06]  /*04c0*/  BAR.SYNC.DEFER_BLOCKING 0x0 ;  /* 0x0000000000007b1d */ /* 0x000fec0000010000 */
[----:B------:R-:W-:Y:S01]  /*04d0*/  STG.E.64 desc[UR8][R8.64], R6 ;  /* 0x0000000608007986 */ /* 0x000fe2000c101b08 */
[----:B------:R-:W-:Y:S05]  /*04e0*/  EXIT ;  /* 0x000000000000794d */ /* 0x000fea0003800000 */
.L_x_0:
[----:B------:R-:W-:-:S00]  /*04f0*/  BRA `(.L_x_0) ;  /* 0xfffffffc00fc7947 */ /* 0x000fc0000383ffff */
[----:B------:R-:W-:-:S00]  /*0500*/  NOP ;  /* 0x0000000000007918 */ /* 0x000fc00000000000 */
[----:B------:R-:W-:-:S00]  /*0510*/  NOP ;  /* 0x0000000000007918 */ /* 0x000fc00000000000 */
[----:B------:R-:W-:-:S00]  /*0520*/  NOP ;  /* 0x0000000000007918 */ /* 0x000fc00000000000 */
[----:B------:R-:W-:-:S00]  /*0530*/  NOP ;  /* 0x0000000000007918 */ /* 0x000fc00000000000 */
[----:B------:R-:W-:-:S00]  /*0540*/  NOP ;  /* 0x0000000000007918 */ /* 0x000fc00000000000 */
[----:B------:R-:W-:-:S00]  /*0550*/  NOP ;  /* 0x0000000000007918 */ /* 0x000fc00000000000 */
[----:B------:R-:W-:-:S00]  /*0560*/  NOP ;  /* 0x0000000000007918 */ /* 0x000fc00000000000 */
[----:B------:R-:W-:-:S00]  /*0570*/  NOP ;  /* 0x0000000000007918 */ /* 0x000fc00000000000 */
.L_x_2:


//--------------------- .text._Z11naiveKernelPdPKdS1_ --------------------------
	.section	.text._Z11naiveKernelPdPKdS1_,"ax",@progbits
	.align	128
        .global         _Z11naiveKernelPdPKdS1_
        .type           _Z11naiveKernelPdPKdS1_,@function
        .size           _Z11naiveKernelPdPKdS1_,(.L_x_3 - _Z11naiveKernelPdPKdS1_)
        .other          _Z11naiveKernelPdPKdS1_,@"STO_CUDA_ENTRY STV_DEFAULT"
_Z11naiveKernelPdPKdS1_:
.text._Z11naiveKernelPdPKdS1_:
[----:B------:R-:W-:Y:S01]  /*0000*/  LDC R1, c[0x0][0x37c] ;  /* 0x0000df00ff017b82 */ /* 0x000fe20000000800 */
[----:B------:R-:W0:Y:S07]  /*0010*/  S2R R7, SR_TID.Y ;  /* 0x0000000000077919 */ /* 0x000e2e0000002200 */
[----:B------:R-:W0:Y:S01]  /*0020*/  S2UR UR6, SR_CTAID.Y ;  /* 0x00000000000679c3 */ /* 0x000e220000002600 */
[----:B------:R-:W1:Y:S01]  /*0030*/  LDCU.64 UR4, c[0x0][0x358] ;  /* 0x00006b00ff0477ac */ /* 0x000e620008000a00 */
[----:B------:R-:W2:Y:S06]  /*0040*/  S2R R6, SR_TID.X ;  /* 0x0000000000067919 */ /* 0x000eac0000002100 */
[----:B------:R-:W0:Y:S08]  /*0050*/  LDC R0, c[0x0][0x364] ;  /* 0x0000d900ff007b82 */ /* 0x000e300000000800 */
[----:B------:R-:W2:Y:S08]  /*0060*/  S2UR UR7, SR_CTAID.X ;  /* 0x00000000000779c3 */ /* 0x000eb00000002500 */
[----:B------:R-:W2:Y:S08]  /*0070*/  LDC R19, c[0x0][0x360] ;  /* 0x0000d800ff137b82 */ /* 0x000eb00000000800 */
[----:B------:R-:W3:Y:S01]  /*0080*/  LDC.64 R4, c[0x0][0x388] ;  /* 0x0000e200ff047b82 */ /* 0x000ee20000000a00 */
[----:B0-----:R-:W-:-:S05]  /*0090*/  IMAD R0, R0, UR6, R7 ;  /* 0x0000000600007c24 */ /* 0x001fca000f8e0207 */
[----:B------:R-:W-:Y:S02]  /*00a0*/  SHF.L.U32 R0, R0, 0x3, RZ ;  /* 0x0000000300007819 */ /* 0x000fe400000006ff */
[----:B------:R-:W0:Y:S01]  /*00b0*/  LDC.64 R2, c[0x0][0x390] ;  /* 0x0000e400ff027b82 */ /* 0x000e220000000a00 */
[----:B--2---:R-:W-:Y:S02]  /*00c0*/  IMAD R19, R19, UR7, R6 ;  /* 0x0000000713137c24 */ /* 0x004fe4000f8e0206 */
[----:B---3--:R-:W-:-:S05]  /*00d0*/  IMAD.WIDE.U32 R4, R0, 0x8, R4 ;  /* 0x0000000800047825 */ /* 0x008fca00078e0004 */
[----:B-1----:R-:W2:Y:S01]  /*00e0*/  LDG.E.64 R10, desc[UR4][R4.64] ;  /* 0x00000004040a7981 */ /* 0x002ea2000c1e1b00 */
[----:B0-----:R-:W-:-:S03]  /*00f0*/  IMAD.WIDE R2, R19, 0x8, R2 ;  /* 0x0000000813027825 */ /* 0x001fc600078e0202 */
[----:B------:R-:W3:Y:S04]  /*0100*/  LDG.E.64 R16, desc[UR4][R4.64+0x8] ;  /* 0x0000080404107981 */ /* 0x000ee8000c1e1b00 */
[----:B------:R-:W2:Y:S04]  /*0110*/  LDG.E.64 R12, desc[UR4][R2.64] ;  /* 0x00000004020c7981 */ /* 0x000ea8000c1e1b00 */
[----:B------:R-:W3:Y:S04]  /*0120*/  LDG.E.64 R14, desc[UR4][R2.64+0x40] ;  /* 0x00004004020e7981 */ /* 0x000ee8000c1e1b00 */
[----:B------:R-:W4:Y:S04]  /*0130*/  LDG.E.64 R24, desc[UR4][R4.64+0x10] ;  /* 0x0000100404187981 */ /* 0x000f28000c1e1b00 */
[----:B------:R-:W4:Y:S04]  /*0140*/  LDG.E.64 R20, desc[UR4][R2.64+0x80] ;  /* 0x0000800402147981 */ /* 0x000f28000c1e1b00 */
[----:B------:R-:W5:Y:S04]  /*0150*/  LDG.E.64 R6, desc[UR4][R4.64+0x18] ;  /* 0x0000180404067981 */ /* 0x000f68000c1e1b00 */
[----:B------:R-:W5:Y:S04]  /*0160*/  LDG.E.64 R8, desc[UR4][R2.64+0xc0] ;  /* 0x0000c00402087981 */ /* 0x000f68000c1e1b00 */
[----:B------:R-:W5:Y:S04]  /*0170*/  LDG.E.64 R26, desc[UR4][R4.64+0x38] ;  /* 0x00003804041a7981 */ /* 0x000f68000c1e1b00 */
[----:B------:R-:W5:Y:S01]  /*0180*/  LDG.E.64 R28, desc[UR4][R2.64+0x1c0] ;  /* 0x0001c004021c7981 */ /* 0x000f62000c1e1b00 */
[----:B--2---:R-:W-:-:S03]  /*0190*/  DFMA R22, R10, R12, RZ ;  /* 0x0000000c0a16722b */ /* 0x004fc600000000ff */
[----:B------:R-:W2:Y:S04]  /*01a0*/  LDG.E.64 R10, desc[UR4][R4.64+0x20] ;  /* 0x00002004040a7981 */ /* 0x000ea8000c1e1b00 */
[----:B------:R-:W2:Y:S01]  /*01b0*/  LDG.E.64 R12, desc[UR4][R2.64+0x100] ;  /* 0x00010004020c7981 */ /* 0x000ea2000c1e1b00 */
[----:B---3--:R-:W-:-:S03]  /*01c0*/  DFMA R22, R16, R14, R22 ;  /* 0x0000000e1016722b */ /* 0x008fc60000000016 */
[----:B------:R-:W3:Y:S04]  /*01d0*/  LDG.E.64 R14, desc[UR4][R4.64+0x28] ;  /* 0x00002804040e7981 */ /* 0x000ee8000c1e1b00 */
[----:B------:R-:W3:Y:S01]  /*01e0*/  LDG.E.64 R16, desc[UR4][R2.64+0x140] ;  /* 0x0001400402107981 */ /* 0x000ee2000c1e1b00 */
[----:B----4-:R-:W-:-:S03]  /*01f0*/  DFMA R24, R24, R20, R22 ;  /* 0x000000141818722b */ /* 0x010fc60000000016 */
[----:B------:R-:W4:Y:S04]  /*0200*/  LDG.E.64 R20, desc[UR4][R4.64+0x30] ;  /* 0x0000300404147981 */ /* 0x000f28000c1e1b00 */
[----:B------:R-:W4:Y:S01]  /*0210*/  LDG.E.64 R22, desc[UR4][R2.64+0x180] ;  /* 0x0001800402167981 */ /* 0x000f22000c1e1b00 */
[----:B-----5:R-:W-:Y:S01]  /*0220*/  DFMA R6, R6, R8, R24 ;  /* 0x000000080606722b */ /* 0x020fe20000000018 */
[----:B------:R-:W0:Y:S01]  /*0230*/  LDC.64 R8, c[0x0][0x380] ;  /* 0x0000e000ff087b82 */ /* 0x000e220000000a00 */
[----:B------:R-:W-:-:S05]  /*0240*/  IADD3 R19, PT, PT, R19, R0, RZ ;  /* 0x0000000013137210 */ /* 0x000fca0007ffe0ff */
[----:B0-----:R-:W-:Y:S01]  /*0250*/  IMAD.WIDE R8, R19, 0x8, R8 ;  /* 0x0000000813087825 */ /* 0x001fe200078e0208 */
[----:B--2---:R-:W-:-:S08]  /*0260*/  DFMA R6, R10, R12, R6 ;  /* 0x0000000c0a06722b */ /* 0x004fd00000000006 */
[----:B---3--:R-:W-:-:S08]  /*0270*/  DFMA R6, R14, R16, R6 ;  /* 0x000000100e06722b */ /* 0x008fd00000000006 */
[----:B----4-:R-:W-:-:S08]  /*0280*/  DFMA R6, R20, R22, R6 ;  /* 0x000000161406722b */ /* 0x010fd00000000006 */
[----:B------:R-:W-:-:S07]  /*0290*/  DFMA R6, R26, R28, R6 ;  /* 0x0000001c1a06722b */ /* 0x000fce0000000006 */
[----:B------:R-:W-:Y:S01]  /*02a0*/  STG.E.64 desc[UR4][R8.64], R6 ;  /* 0x0000000608007986 */ /* 0x000fe2000c101b04 */
[----:B------:R-:W-:Y:S05]  /*02b0*/  EXIT ;  /* 0x000000000000794d */ /* 0x000fea0003800000 */
.L_x_1:
        /* <DEDUP_REMOVED lines=12> */
.L_x_3:


//--------------------- .nv.global.init           --------------------------
	.section	.nv.global.init,"aw",@progbits
	.align	4
.nv.global.init:
	.type		mrg32k3aM1SubSeq,@object
	.size		mrg32k3aM1SubSeq,(mrg32k3aM2SubSeq - mrg32k3aM1SubSeq)
mrg32k3aM1SubSeq:
        /*0000*/ 	.byte	0x0b, 0xcc, 0xee, 0x04, 0x73, 0x29, 0x8b, 0x6f, 0xf6, 0x53, 0x03, 0xf6, 0x23, 0xf6, 0xea, 0xda
        /* <DEDUP_REMOVED lines=125> */
	.type		mrg32k3aM2SubSeq,@object
	.size		mrg32k3aM2SubSeq,(mrg32k3aM1 - mrg32k3aM2SubSeq)
mrg32k3aM2SubSeq:
        /* <DEDUP_REMOVED lines=126> */
	.type		mrg32k3aM1,@object
	.size		mrg32k3aM1,(mrg32k3aM1Seq - mrg32k3aM1)
mrg32k3aM1:
        /* <DEDUP_REMOVED lines=144> */
	.type		mrg32k3aM1Seq,@object
	.size		mrg32k3aM1Seq,(mrg32k3aM2 - mrg32k3aM1Seq)
mrg32k3aM1Seq:
        /* <DEDUP_REMOVED lines=144> */
	.type		mrg32k3aM2,@object
	.size		mrg32k3aM2,(mrg32k3aM2Seq - mrg32k3aM2)
mrg32k3aM2:
        /* <DEDUP_REMOVED lines=144> */
	.type		mrg32k3aM2Seq,@object
	.size		mrg32k3aM2Seq,(precalc_xorwow_matrix - mrg32k3aM2Seq)
mrg32k3aM2Seq:
        /* <DEDUP_REMOVED lines=144> */
	.type		precalc_xorwow_matrix,@object
	.size		precalc_xorwow_matrix,(precalc_xorwow_offset_matrix - precalc_xorwow_matrix)
precalc_xorwow_matrix:
        /* <DEDUP_REMOVED lines=6400> */
	.type		precalc_xorwow_offset_matrix,@object
	.size		precalc_xorwow_offset_matrix,(.L_1 - precalc_xorwow_offset_matrix)
precalc_xorwow_offset_matrix:
        /* <DEDUP_REMOVED lines=6400> */
.L_1:


//--------------------- .nv.shared._Z12tilingKernelPdPKdS1_ --------------------------
	.section	.nv.shared._Z12tilingKernelPdPKdS1_,"aw",@nobits
	.sectionflags	@""
	.align	8
.nv.shared._Z12tilingKernelPdPKdS1_:
	.zero		1088


//--------------------- .nv.shared.reserved.0     --------------------------
	.section	.nv.shared.reserved.0,"aw",@nobits
	.weak		__nv_reservedSMEM_offset_0_alias
	.size		__nv_reservedSMEM_offset_0_alias, 0, 64
	.other		__nv_reservedSMEM_offset_0_alias,@"STO_CUDA_RESERVED_SHARED STV_DEFAULT"
__nv_reservedSMEM_offset_0_alias:
	.zero		0
	.zero		64


//--------------------- .nv.constant0._Z12tilingKernelPdPKdS1_ --------------------------
	.section	.nv.constant0._Z12tilingKernelPdPKdS1_,"a",@progbits
	.sectionflags	@""
	.align	4
.nv.constant0._Z12tilingKernelPdPKdS1_:
	.zero		920


//--------------------- .nv.constant0._Z11naiveKernelPdPKdS1_ --------------------------
	.section	.nv.constant0._Z11naiveKernelPdPKdS1_,"a",@progbits
	.sectionflags	@""
	.align	4
.nv.constant0._Z11naiveKernelPdPKdS1_:
	.zero		920


//--------------------- SYMBOLS --------------------------

	.type		.nv.reservedSmem.offset0,@object
	.size		.nv.reservedSmem.offset0,0x4
	.type		.nv.reservedSmem.cap,@object
	.size		.nv.reservedSmem.cap,0x4
